	.headerflags	@"EF_CUDA_TEXMODE_UNIFIED EF_CUDA_64BIT_ADDRESS EF_CUDA_ACCELERATORS EF_CUDA_SM90 EF_CUDA_VIRTUAL_SM(EF_CUDA_SM90)"
	.elftype	@"ET_EXEC"


//--------------------- .nv.info                  --------------------------
	.section	.nv.info,"",@"SHT_CUDA_INFO"
	.align	4


	//----- nvinfo : EIATTR_REGCOUNT
	.align		4
        /*0000*/ 	.byte	0x04, 0x2f
        /*0002*/ 	.short	(.L_3 - .L_2)
	.align		4
.L_2:
        /*0004*/ 	.word	index@(triton_poi_fused__native_batch_norm_legit_no_training_12)
        /*0008*/ 	.word	0x00000016


	//----- nvinfo : EIATTR_MIN_STACK_SIZE
	.align		4
.L_3:
        /*000c*/ 	.byte	0x04, 0x12
        /*000e*/ 	.short	(.L_5 - .L_4)
	.align		4
.L_4:
        /*0010*/ 	.word	index@(triton_poi_fused__native_batch_norm_legit_no_training_12)
        /*0014*/ 	.word	0x00000000


	//----- nvinfo : EIATTR_FRAME_SIZE
	.align		4
.L_5:
        /*0018*/ 	.byte	0x04, 0x11
        /*001a*/ 	.short	(.L_7 - .L_6)
	.align		4
.L_6:
        /*001c*/ 	.word	index@(triton_poi_fused__native_batch_norm_legit_no_training_12)
        /*0020*/ 	.word	0x00000000


	//----- nvinfo : EIATTR_MIN_STACK_SIZE
	.align		4
.L_7:
        /*0024*/ 	.byte	0x04, 0x12
        /*0026*/ 	.short	(.L_9 - .L_8)
	.align		4
.L_8:
        /*0028*/ 	.word	index@(triton_poi_fused__native_batch_norm_legit_no_training_12)
        /*002c*/ 	.word	0x00000000
.L_9:


//--------------------- .nv.info.triton_poi_fused__native_batch_norm_legit_no_training_12 --------------------------
	.section	.nv.info.triton_poi_fused__native_batch_norm_legit_no_training_12,"",@"SHT_CUDA_INFO"
	.sectionflags	@""
	.align	4


	//----- nvinfo : EIATTR_CUDA_API_VERSION
	.align		4
        /*0000*/ 	.byte	0x04, 0x37
        /*0002*/ 	.short	(.L_11 - .L_10)
.L_10:
        /*0004*/ 	.word	0x0000007c


	//----- nvinfo : EIATTR_KPARAM_INFO
	.align		4
.L_11:
        /*0008*/ 	.byte	0x04, 0x17
        /*000a*/ 	.short	(.L_13 - .L_12)
.L_12:
        /*000c*/ 	.word	0x00000000
        /*0010*/ 	.short	0x0006
        /*0012*/ 	.short	0x0030
        /*0014*/ 	.byte	0x00, 0xf0, 0x11, 0x00


	//----- nvinfo : EIATTR_KPARAM_INFO
	.align		4
.L_13:
        /*0018*/ 	.byte	0x04, 0x17
        /*001a*/ 	.short	(.L_15 - .L_14)
.L_14:
        /*001c*/ 	.word	0x00000000
        /*0020*/ 	.short	0x0005
        /*0022*/ 	.short	0x0028
        /*0024*/ 	.byte	0x00, 0xf4, 0x21, 0x00


	//----- nvinfo : EIATTR_KPARAM_INFO
	.align		4
.L_15:
        /*0028*/ 	.byte	0x04, 0x17
        /*002a*/ 	.short	(.L_17 - .L_16)
.L_16:
        /*002c*/ 	.word	0x00000000
        /*0030*/ 	.short	0x0004
        /*0032*/ 	.short	0x0020
        /*0034*/ 	.byte	0x00, 0xf4, 0x21, 0x00


	//----- nvinfo : EIATTR_KPARAM_INFO
	.align		4
.L_17:
        /*0038*/ 	.byte	0x04, 0x17
        /*003a*/ 	.short	(.L_19 - .L_18)
.L_18:
        /*003c*/ 	.word	0x00000000
        /*0040*/ 	.short	0x0003
        /*0042*/ 	.short	0x0018
        /*0044*/ 	.byte	0x00, 0xf4, 0x21, 0x00


	//----- nvinfo : EIATTR_KPARAM_INFO
	.align		4
.L_19:
        /*0048*/ 	.byte	0x04, 0x17
        /*004a*/ 	.short	(.L_21 - .L_20)
.L_20:
        /*004c*/ 	.word	0x00000000
        /*0050*/ 	.short	0x0002
        /*0052*/ 	.short	0x0010
        /*0054*/ 	.byte	0x00, 0xf4, 0x21, 0x00


	//----- nvinfo : EIATTR_KPARAM_INFO
	.align		4
.L_21:
        /*0058*/ 	.byte	0x04, 0x17
        /*005a*/ 	.short	(.L_23 - .L_22)
.L_22:
        /*005c*/ 	.word	0x00000000
        /*0060*/ 	.short	0x0001
        /*0062*/ 	.short	0x0008
        /*0064*/ 	.byte	0x00, 0xf4, 0x21, 0x00


	//----- nvinfo : EIATTR_KPARAM_INFO
	.align		4
.L_23:
        /*0068*/ 	.byte	0x04, 0x17
        /*006a*/ 	.short	(.L_25 - .L_24)
.L_24:
        /*006c*/ 	.word	0x00000000
        /*0070*/ 	.short	0x0000
        /*0072*/ 	.short	0x0000
        /*0074*/ 	.byte	0x00, 0xf4, 0x21, 0x00


	//----- nvinfo : EIATTR_SPARSE_MMA_MASK
	.align		4
.L_25:
        /*0078*/ 	.byte	0x03, 0x50
        /*007a*/ 	.short	0x0000


	//----- nvinfo : EIATTR_MAXREG_COUNT
	.align		4
        /*007c*/ 	.byte	0x03, 0x1b
        /*007e*/ 	.short	0x00ff


	//----- nvinfo : EIATTR_EXIT_INSTR_OFFSETS
	.align		4
        /*0080*/ 	.byte	0x04, 0x1c
        /*0082*/ 	.short	(.L_27 - .L_26)


	//   ....[0]....
.L_26:
        /*0084*/ 	.word	0x000003e0


	//   ....[1]....
        /*0088*/ 	.word	0x00000400


	//----- nvinfo : EIATTR_REQNTID
	.align		4
.L_27:
        /*008c*/ 	.byte	0x04, 0x10
        /*008e*/ 	.short	(.L_29 - .L_28)
.L_28:
        /*0090*/ 	.word	0x00000080
        /*0094*/ 	.word	0x00000001
        /*0098*/ 	.word	0x00000001


	//----- nvinfo : EIATTR_CBANK_PARAM_SIZE
	.align		4
.L_29:
        /*009c*/ 	.byte	0x03, 0x19
        /*009e*/ 	.short	0x0034


	//----- nvinfo : EIATTR_PARAM_CBANK
	.align		4
        /*00a0*/ 	.byte	0x04, 0x0a
        /*00a2*/ 	.short	(.L_31 - .L_30)
	.align		4
.L_30:
        /*00a4*/ 	.word	index@(.nv.constant0.triton_poi_fused__native_batch_norm_legit_no_training_12)
        /*00a8*/ 	.short	0x0210
        /*00aa*/ 	.short	0x0034


	//----- nvinfo : EIATTR_SW_WAR
	.align		4
.L_31:
        /*00ac*/ 	.byte	0x04, 0x36
        /*00ae*/ 	.short	(.L_33 - .L_32)
.L_32:
        /*00b0*/ 	.word	0x00000008
.L_33:


//--------------------- .nv.callgraph             --------------------------
	.section	.nv.callgraph,"",@"SHT_CUDA_CALLGRAPH"
	.align	4
	.sectionentsize	8
	.align		4
        /*0000*/ 	.word	0x00000000
	.align		4
        /*0004*/ 	.word	0xffffffff
	.align		4
        /*0008*/ 	.word	0x00000000
	.align		4
        /*000c*/ 	.word	0xfffffffe
	.align		4
        /*0010*/ 	.word	0x00000000
	.align		4
        /*0014*/ 	.word	0xfffffffd
	.align		4
        /*0018*/ 	.word	0x00000000
	.align		4
        /*001c*/ 	.word	0xfffffffc


//--------------------- .nv.constant4             --------------------------
	.section	.nv.constant4,"a",@progbits
	.align	8
	.align		8
.nv.constant4:
        /*0000*/ 	.dword	_$_str
	.align		8
        /*0008*/ 	.dword	_$_str_$_2


//--------------------- .text.triton_poi_fused__native_batch_norm_legit_no_training_12 --------------------------
	.section	.text.triton_poi_fused__native_batch_norm_legit_no_training_12,"ax",@progbits
	.align	128
        .global         triton_poi_fused__native_batch_norm_legit_no_training_12
        .type           triton_poi_fused__native_batch_norm_legit_no_training_12,@function
        .size           triton_poi_fused__native_batch_norm_legit_no_training_12,(.L_x_1 - triton_poi_fused__native_batch_norm_legit_no_training_12)
        .other          triton_poi_fused__native_batch_norm_legit_no_training_12,@"STO_CUDA_ENTRY STV_DEFAULT"
triton_poi_fused__native_batch_norm_legit_no_training_12:
.text.triton_poi_fused__native_batch_norm_legit_no_training_12:
[----:B------:R-:W0:Y:S01]  /*0000*/  LDC R1, c[0x0][0x28] ;  /* 0x00000a00ff017b82 */ /* 0x000e220000000800 */
[----:B------:R-:W1:Y:S07]  /*0010*/  S2R R0, SR_TID.X ;  /* 0x0000000000007919 */ /* 0x000e6e0000002100 */
[----:B------:R-:W2:Y:S01]  /*0020*/  LDC.64 R8, c[0x0][0x220] ;  /* 0x00008800ff087b82 */ /* 0x000ea20000000a00 */
[----:B------:R-:W-:Y:S01]  /*0030*/  ULDC.64 UR4, c[0x0][0x208] ;  /* 0x0000820000047ab9 */ /* 0x000fe20000000a00 */
[----:B------:R-:W3:Y:S06]  /*0040*/  S2R R5, SR_CTAID.X ;  /* 0x0000000000057919 */ /* 0x000eec0000002500 */
[----:B------:R-:W4:Y:S08]  /*0050*/  LDC.64 R12, c[0x0][0x210] ;  /* 0x00008400ff0c7b82 */ /* 0x000f300000000a00 */
[----:B------:R-:W5:Y:S08]  /*0060*/  LDC.64 R14, c[0x0][0x218] ;  /* 0x00008600ff0e7b82 */ /* 0x000f700000000a00 */
[----:B------:R-:W5:Y:S01]  /*0070*/  LDC.64 R16, c[0x0][0x228] ;  /* 0x00008a00ff107b82 */ /* 0x000f620000000a00 */
[----:B-1----:R-:W-:-:S07]  /*0080*/  SHF.L.U32 R0, R0, 0x1, RZ ;  /* 0x0000000100007819 */ /* 0x002fce00000006ff */
[----:B------:R-:W1:Y:S01]  /*0090*/  LDC.64 R18, c[0x0][0x230] ;  /* 0x00008c00ff127b82 */ /* 0x000e620000000a00 */
[----:B---3--:R-:W-:Y:S02]  /*00a0*/  SHF.R.S32.HI R3, RZ, 0x17, R5 ;  /* 0x00000017ff037819 */ /* 0x008fe40000011405 */
[----:B------:R-:W-:Y:S02]  /*00b0*/  LOP3.LUT R0, R0, 0xfe, RZ, 0xc0, !PT ;  /* 0x000000fe00007812 */ /* 0x000fe400078ec0ff */
[----:B------:R-:W-:Y:S02]  /*00c0*/  SGXT R3, R3, 0x1 ;  /* 0x000000010303781a */ /* 0x000fe40000000200 */
[----:B------:R-:W-:-:S04]  /*00d0*/  LEA R0, R5, R0, 0x8 ;  /* 0x0000000005007211 */ /* 0x000fc800078e40ff */
[----:B------:R-:W-:Y:S02]  /*00e0*/  LEA.HI R3, R3, R0, RZ, 0x6 ;  /* 0x0000000003037211 */ /* 0x000fe400078f30ff */
[----:B------:R-:W-:Y:S02]  /*00f0*/  ISETP.GE.AND P4, PT, R0, 0x100, PT ;  /* 0x000001000000780c */ /* 0x000fe40003f86270 */
[----:B------:R-:W-:-:S04]  /*0100*/  LOP3.LUT R3, R3, 0xffffffc0, RZ, 0xc0, !PT ;  /* 0xffffffc003037812 */ /* 0x000fc800078ec0ff */
[----:B------:R-:W-:Y:S02]  /*0110*/  IADD3 R11, R0, -R3, RZ ;  /* 0x80000003000b7210 */ /* 0x000fe40007ffe0ff */
[----:B------:R-:W-:-:S03]  /*0120*/  CS2R R2, SRZ ;  /* 0x0000000000027805 */ /* 0x000fc6000001ff00 */
[----:B--2---:R-:W-:-:S05]  /*0130*/  IMAD.WIDE R8, R11, 0x4, R8 ;  /* 0x000000040b087825 */ /* 0x004fca00078e0208 */
[----:B------:R2:W3:Y:S01]  /*0140*/  @!P4 LDG.E.EL.64 R2, desc[UR4][R8.64] ;  /* 0x000000040802c981 */ /* 0x0004e2000c2e1b00 */
[----:B------:R-:W-:Y:S02]  /*0150*/  CS2R R4, SRZ ;  /* 0x0000000000047805 */ /* 0x000fe4000001ff00 */
[----:B------:R-:W-:Y:S01]  /*0160*/  CS2R R6, SRZ ;  /* 0x0000000000067805 */ /* 0x000fe2000001ff00 */
[----:B----4-:R-:W-:-:S04]  /*0170*/  IMAD.WIDE R12, R0, 0x4, R12 ;  /* 0x00000004000c7825 */ /* 0x010fc800078e020c */
[C---:B-----5:R-:W-:Y:S01]  /*0180*/  IMAD.WIDE R14, R11.reuse, 0x4, R14 ;  /* 0x000000040b0e7825 */ /* 0x060fe200078e020e */
[----:B------:R-:W4:Y:S04]  /*0190*/  @!P4 LDG.E.64 R4, desc[UR4][R12.64] ;  /* 0x000000040c04c981 */ /* 0x000f28000c1e1b00 */
[----:B------:R5:W4:Y:S01]  /*01a0*/  @!P4 LDG.E.EL.64 R6, desc[UR4][R14.64] ;  /* 0x000000040e06c981 */ /* 0x000b22000c2e1b00 */
[----:B0-----:R-:W-:Y:S01]  /*01b0*/  IMAD.WIDE R16, R11, 0x4, R16 ;  /* 0x000000040b107825 */ /* 0x001fe200078e0210 */
[----:B--2---:R-:W-:-:S03]  /*01c0*/  CS2R R8, SRZ ;  /* 0x0000000000087805 */ /* 0x004fc6000001ff00 */
[----:B-1----:R-:W-:Y:S01]  /*01d0*/  IMAD.WIDE R18, R11, 0x4, R18 ;  /* 0x000000040b127825 */ /* 0x002fe200078e0212 */
[----:B------:R-:W-:-:S04]  /*01e0*/  CS2R R10, SRZ ;  /* 0x00000000000a7805 */ /* 0x000fc8000001ff00 */
[----:B------:R-:W2:Y:S04]  /*01f0*/  @!P4 LDG.E.EL.64 R8, desc[UR4][R18.64] ;  /* 0x000000041208c981 */ /* 0x000ea8000c2e1b00 */
[----:B------:R-:W2:Y:S01]  /*0200*/  @!P4 LDG.E.EL.64 R10, desc[UR4][R16.64] ;  /* 0x00000004100ac981 */ /* 0x000ea2000c2e1b00 */
[----:B-----5:R-:W-:Y:S01]  /*0210*/  HFMA2.MMA R15, -RZ, RZ, 1.625, 0 ;  /* 0x3e800000ff0f7435 */ /* 0x020fe200000001ff */
[----:B---3--:R-:W-:Y:S01]  /*0220*/  FADD R2, R2, 9.9999997473787516356e-06 ;  /* 0x3727c5ac02027421 */ /* 0x008fe20000000000 */
[----:B------:R-:W-:-:S03]  /*0230*/  FADD R12, R3, 9.9999997473787516356e-06 ;  /* 0x3727c5ac030c7421 */ /* 0x000fc60000000000 */
[----:B------:R0:W1:Y:S08]  /*0240*/  MUFU.SQRT R13, R2 ;  /* 0x00000002000d7308 */ /* 0x0000700000002000 */
[----:B------:R-:W3:Y:S01]  /*0250*/  MUFU.SQRT R14, R12 ;  /* 0x0000000c000e7308 */ /* 0x000ee20000002000 */
[----:B0-----:R-:W0:Y:S01]  /*0260*/  LDC.64 R2, c[0x0][0x238] ;  /* 0x00008e00ff027b82 */ /* 0x001e220000000a00 */
[----:B-1----:R-:W-:-:S02]  /*0270*/  FSETP.GT.AND P0, PT, R13, 8.50705917302346158658e+37, PT ;  /* 0x7e8000000d00780b */ /* 0x002fc40003f04000 */
[----:B------:R-:W-:Y:S02]  /*0280*/  FSETP.GEU.AND P2, PT, R13, 1.175494350822287508e-38, PT ;  /* 0x008000000d00780b */ /* 0x000fe40003f4e000 */
[C---:B---3--:R-:W-:Y:S02]  /*0290*/  FSETP.GT.AND P1, PT, R14.reuse, 8.50705917302346158658e+37, PT ;  /* 0x7e8000000e00780b */ /* 0x048fe40003f24000 */
[----:B------:R-:W-:-:S07]  /*02a0*/  FSETP.GEU.AND P3, PT, R14, 1.175494350822287508e-38, PT ;  /* 0x008000000e00780b */ /* 0x000fce0003f6e000 */
[----:B------:R-:W-:-:S04]  /*02b0*/  @P0 FMUL R13, R13, 0.25 ;  /* 0x3e8000000d0d0820 */ /* 0x000fc80000400000 */
[----:B------:R-:W-:Y:S01]  /*02c0*/  @!P2 FMUL R13, R13, 16777216 ;  /* 0x4b8000000d0da820 */ /* 0x000fe20000400000 */
[----:B------:R-:W-:-:S04]  /*02d0*/  @P1 FMUL R14, R14, 0.25 ;  /* 0x3e8000000e0e1820 */ /* 0x000fc80000400000 */
[----:B------:R-:W-:Y:S01]  /*02e0*/  @!P3 FMUL R14, R14, 16777216 ;  /* 0x4b8000000e0eb820 */ /* 0x000fe20000400000 */
[----:B------:R-:W1:Y:S01]  /*02f0*/  MUFU.RCP R13, R13 ;  /* 0x0000000d000d7308 */ /* 0x000e620000001000 */
[----:B------:R-:W-:-:S07]  /*0300*/  FSEL R12, R15, 1, P0 ;  /* 0x3f8000000f0c7808 */ /* 0x000fce0000000000 */
[----:B------:R-:W3:Y:S01]  /*0310*/  MUFU.RCP R14, R14 ;  /* 0x0000000e000e7308 */ /* 0x000ee20000001000 */
[----:B------:R-:W-:Y:S01]  /*0320*/  FSEL R15, R15, 1, P1 ;  /* 0x3f8000000f0f7808 */ /* 0x000fe20000800000 */
[----:B------:R-:W-:Y:S01]  /*0330*/  @!P2 FMUL R12, R12, 16777216 ;  /* 0x4b8000000c0ca820 */ /* 0x000fe20000400000 */
[----:B----4-:R-:W-:-:S03]  /*0340*/  FADD R4, -R6, R4 ;  /* 0x0000000406047221 */ /* 0x010fc60000000100 */
[----:B------:R-:W-:Y:S01]  /*0350*/  @!P3 FMUL R15, R15, 16777216 ;  /* 0x4b8000000f0fb820 */ /* 0x000fe20000400000 */
[----:B------:R-:W-:Y:S01]  /*0360*/  FADD R5, -R7, R5 ;  /* 0x0000000507057221 */ /* 0x000fe20000000100 */
[----:B-1----:R-:W-:Y:S02]  /*0370*/  FMUL R13, R13, R12 ;  /* 0x0000000c0d0d7220 */ /* 0x002fe40000400000 */
[----:B---3--:R-:W-:Y:S02]  /*0380*/  FMUL R6, R14, R15 ;  /* 0x0000000f0e067220 */ /* 0x008fe40000400000 */
[----:B------:R-:W-:Y:S02]  /*0390*/  FMUL R13, R4, R13 ;  /* 0x0000000d040d7220 */ /* 0x000fe40000400000 */
[----:B------:R-:W-:Y:S01]  /*03a0*/  FMUL R6, R5, R6 ;  /* 0x0000000605067220 */ /* 0x000fe20000400000 */
[----:B0-----:R-:W-:-:S04]  /*03b0*/  IMAD.WIDE R2, R0, 0x4, R2 ;  /* 0x0000000400027825 */ /* 0x001fc800078e0202 */
[----:B--2---:R-:W-:Y:S01]  /*03c0*/  FFMA R8, R13, R10, R8 ;  /* 0x0000000a0d087223 */ /* 0x004fe20000000008 */
[----:B------:R-:W-:Y:S01]  /*03d0*/  FFMA R9, R6, R11, R9 ;  /* 0x0000000b06097223 */ /* 0x000fe20000000009 */
[----:B------:R-:W-:Y:S06]  /*03e0*/  @P4 EXIT ;  /* 0x000000000000494d */ /* 0x000fec0003800000 */
[----:B------:R-:W-:Y:S01]  /*03f0*/  STG.E.64 desc[UR4][R2.64], R8 ;  /* 0x0000000802007986 */ /* 0x000fe2000c101b04 */
[----:B------:R-:W-:Y:S05]  /*0400*/  EXIT ;  /* 0x000000000000794d */ /* 0x000fea0003800000 */
.L_x_0:
[----:B------:R-:W-:-:S00]  /*0410*/  BRA `(.L_x_0) ;  /* 0xfffffffc00fc7947 */ /* 0x000fc0000383ffff */
[----:B------:R-:W-:-:S00]  /*0420*/  NOP ;  /* 0x0000000000007918 */ /* 0x000fc00000000000 */
        /* <DEDUP_REMOVED lines=13> */
.L_x_1:


//--------------------- .nv.global.init           --------------------------
	.section	.nv.global.init,"aw",@progbits
.nv.global.init:
	.type		_$_str,@object
	.size		_$_str,(_$_str_$_2 - _$_str)
_$_str:
        /*0000*/ 	.byte	0x5f, 0x5f, 0x43, 0x55, 0x44, 0x41, 0x5f, 0x46, 0x54, 0x5a, 0x00
	.type		_$_str_$_2,@object
	.size		_$_str_$_2,(.L_1 - _$_str_$_2)
_$_str_$_2:
        /*000b*/ 	.byte	0x5f, 0x5f, 0x43, 0x55, 0x44, 0x41, 0x5f, 0x50, 0x52, 0x45, 0x43, 0x5f, 0x53, 0x51, 0x52, 0x54
        /*001b*/ 	.byte	0x00
.L_1:


//--------------------- .nv.constant0.triton_poi_fused__native_batch_norm_legit_no_training_12 --------------------------
	.section	.nv.constant0.triton_poi_fused__native_batch_norm_legit_no_training_12,"a",@progbits
	.sectionflags	@""
	.align	4
.nv.constant0.triton_poi_fused__native_batch_norm_legit_no_training_12:
	.zero		580
